//
// Generated by NVIDIA NVVM Compiler
//
// Compiler Build ID: CL-36424714
// Cuda compilation tools, release 13.0, V13.0.88
// Based on NVVM 20.0.0
//

.version 9.0
.target sm_100
.address_size 64

	// .globl	_Z6jacobiiPiS_ii
.extern .func  (.param .b32 func_retval0) vprintf
(
	.param .b64 vprintf_param_0,
	.param .b64 vprintf_param_1
)
;
.global .align 1 .b8 $str[13] = {73, 68, 88, 58, 37, 100, 32, 61, 32, 37, 100, 10};
.global .align 1 .b8 $str$1[26] = {84, 104, 105, 115, 32, 105, 115, 32, 116, 104, 114, 101, 97, 100, 32, 110, 117, 109, 98, 101, 114, 32, 37, 100, 10};
.global .align 1 .b8 $str$2[21] = {73, 68, 88, 58, 37, 100, 32, 105, 115, 32, 97, 32, 67, 79, 79, 32, 114, 111, 119, 10};
.global .align 1 .b8 $str$3[40] = {73, 68, 88, 58, 37, 100, 32, 105, 115, 32, 97, 32, 69, 76, 76, 32, 114, 111, 119, 32, 119, 105, 116, 104, 32, 114, 111, 119, 95, 111, 102, 102, 115, 101, 116, 32, 37, 100, 10};

.visible .entry _Z6jacobiiPiS_ii(
	.param .u32 _Z6jacobiiPiS_ii_param_0,
	.param .u64 .ptr .align 1 _Z6jacobiiPiS_ii_param_1,
	.param .u64 .ptr .align 1 _Z6jacobiiPiS_ii_param_2,
	.param .u32 _Z6jacobiiPiS_ii_param_3,
	.param .u32 _Z6jacobiiPiS_ii_param_4
)
{
	.local .align 8 .b8 	__local_depot0[8];
	.reg .b64 	%SP;
	.reg .b64 	%SPL;
	.reg .pred 	%p<7>;
	.reg .b32 	%r<28>;
	.reg .b64 	%rd<25>;

	mov.u64 	%SPL, __local_depot0;
	cvta.local.u64 	%SP, %SPL;
	ld.param.u32 	%r7, [_Z6jacobiiPiS_ii_param_0];
	ld.param.u64 	%rd4, [_Z6jacobiiPiS_ii_param_1];
	ld.param.u64 	%rd3, [_Z6jacobiiPiS_ii_param_2];
	ld.param.u32 	%r9, [_Z6jacobiiPiS_ii_param_3];
	ld.param.u32 	%r8, [_Z6jacobiiPiS_ii_param_4];
	cvta.to.global.u64 	%rd1, %rd4;
	add.u64 	%rd5, %SP, 0;
	add.u64 	%rd2, %SPL, 0;
	mov.u32 	%r10, %ntid.x;
	mov.u32 	%r11, %ctaid.x;
	mov.u32 	%r12, %tid.x;
	mad.lo.s32 	%r1, %r10, %r11, %r12;
	div.s32 	%r2, %r9, %r8;
	setp.ge.s32 	%p1, %r1, %r2;
	@%p1 bra 	$L__BB0_2;
	cvta.to.global.u64 	%rd6, %rd3;
	mul.lo.s32 	%r13, %r8, %r1;
	mul.wide.s32 	%rd7, %r13, 4;
	add.s64 	%rd8, %rd6, %rd7;
	ld.global.u32 	%r14, [%rd8];
	st.local.v2.u32 	[%rd2], {%r1, %r14};
	mov.u64 	%rd9, $str;
	cvta.global.u64 	%rd10, %rd9;
	{ // callseq 0, 0
	.param .b64 param0;
	st.param.b64 	[param0], %rd10;
	.param .b64 param1;
	st.param.b64 	[param1], %rd5;
	.param .b32 retval0;
	call.uni (retval0), 
	vprintf, 
	(
	param0, 
	param1
	);
	ld.param.b32 	%r15, [retval0];
	} // callseq 0
	ld.global.u32 	%r17, [%rd8];
	mul.wide.s32 	%rd12, %r1, 4;
	add.s64 	%rd13, %rd1, %rd12;
	st.global.u32 	[%rd13], %r17;
$L__BB0_2:
	bar.sync 	0;
	setp.ge.s32 	%p2, %r1, %r7;
	@%p2 bra 	$L__BB0_9;
	st.local.u32 	[%rd2], %r1;
	mov.u64 	%rd14, $str$1;
	cvta.global.u64 	%rd15, %rd14;
	{ // callseq 1, 0
	.param .b64 param0;
	st.param.b64 	[param0], %rd15;
	.param .b64 param1;
	st.param.b64 	[param1], %rd5;
	.param .b32 retval0;
	call.uni (retval0), 
	vprintf, 
	(
	param0, 
	param1
	);
	ld.param.b32 	%r19, [retval0];
	} // callseq 1
	setp.lt.s32 	%p3, %r2, 1;
	mov.b32 	%r27, 0;
	@%p3 bra 	$L__BB0_8;
	mov.b32 	%r26, 0;
$L__BB0_5:
	mul.wide.u32 	%rd17, %r26, 4;
	add.s64 	%rd18, %rd1, %rd17;
	ld.global.u32 	%r4, [%rd18];
	setp.eq.s32 	%p4, %r4, %r1;
	@%p4 bra 	$L__BB0_10;
	setp.ge.s32 	%p5, %r4, %r1;
	mov.u32 	%r27, %r26;
	@%p5 bra 	$L__BB0_8;
	add.s32 	%r26, %r26, 1;
	setp.eq.s32 	%p6, %r26, %r2;
	mov.u32 	%r27, %r2;
	@%p6 bra 	$L__BB0_8;
	bra.uni 	$L__BB0_5;
$L__BB0_8:
	st.local.v2.u32 	[%rd2], {%r1, %r27};
	mov.u64 	%rd19, $str$3;
	cvta.global.u64 	%rd20, %rd19;
	{ // callseq 2, 0
	.param .b64 param0;
	st.param.b64 	[param0], %rd20;
	.param .b64 param1;
	st.param.b64 	[param1], %rd5;
	.param .b32 retval0;
	call.uni (retval0), 
	vprintf, 
	(
	param0, 
	param1
	);
	ld.param.b32 	%r22, [retval0];
	} // callseq 2
$L__BB0_9:
	ret;
$L__BB0_10:
	st.local.u32 	[%rd2], %r1;
	mov.u64 	%rd22, $str$2;
	cvta.global.u64 	%rd23, %rd22;
	{ // callseq 3, 0
	.param .b64 param0;
	st.param.b64 	[param0], %rd23;
	.param .b64 param1;
	st.param.b64 	[param1], %rd5;
	.param .b32 retval0;
	call.uni (retval0), 
	vprintf, 
	(
	param0, 
	param1
	);
	ld.param.b32 	%r24, [retval0];
	} // callseq 3
	bra.uni 	$L__BB0_9;

}


// ===== COMPILED SASS (sm_100) =====

	.target	sm_100

	.elftype	@"ET_EXEC"


//--------------------- .note.nv.tkinfo           --------------------------
	.section	.note.nv.tkinfo,"",@"SHT_NOTE"
	.sectionflags	@"SHF_NOTE_NV_TKINFO"
	.tkinfo
        /*0018*/ 	.word	0x00000002
        /*0030*/ 	.string	""
        /*0030*/ 	.string	"ptxas"
        /*0030*/ 	.string	"Cuda compilation tools, release 13.0, V13.0.88"
        /*0030*/ 	.string	"Build cuda_13.0.r13.0/compiler.36424714_0"
        /*0030*/ 	.string	"-arch sm_100 -m 64 "



//--------------------- .note.nv.cuinfo           --------------------------
	.section	.note.nv.cuinfo,"",@"SHT_NOTE"
	.sectionflags	@"SHF_NOTE_NV_CUINFO"
        /*0018*/ 	.short	0x0002
        /*001a*/ 	.short	0x0064
        /*001c*/ 	.short	0x0082
	.zero		2


//--------------------- .nv.info                  --------------------------
	.section	.nv.info,"",@"SHT_CUDA_INFO"
	.align	4


	//----- nvinfo : EIATTR_REGCOUNT
	.align		4
        /*0000*/ 	.byte	0x04, 0x2f
        /*0002*/ 	.short	(.L_5 - .L_4)
	.align		4
.L_4:
        /*0004*/ 	.word	index@(_Z6jacobiiPiS_ii)
        /*0008*/ 	.word	0x0000001a


	//----- nvinfo : EIATTR_FRAME_SIZE
	.align		4
.L_5:
        /*000c*/ 	.byte	0x04, 0x11
        /*000e*/ 	.short	(.L_7 - .L_6)
	.align		4
.L_6:
        /*0010*/ 	.word	index@(_Z6jacobiiPiS_ii)
        /*0014*/ 	.word	0x00000008


	//----- nvinfo : EIATTR_MIN_STACK_SIZE
	.align		4
.L_7:
        /*0018*/ 	.byte	0x04, 0x12
        /*001a*/ 	.short	(.L_9 - .L_8)
	.align		4
.L_8:
        /*001c*/ 	.word	index@(_Z6jacobiiPiS_ii)
        /*0020*/ 	.word	0x00000008
.L_9:


//--------------------- .nv.compat                --------------------------
	.section	.nv.compat,"",@"SHT_CUDA_COMPAT_INFO"
	.align	4
        /*0000*/ 	.byte	0x02, 0x09, 0x00, 0x00, 0x02, 0x02, 0x01, 0x00, 0x02, 0x05, 0x05, 0x00, 0x03, 0x07, 0x01, 0x01
        /*0010*/ 	.byte	0x02, 0x03, 0x00, 0x00, 0x02, 0x06, 0x01, 0x00, 0x04, 0x0b, 0x08, 0x00, 0x09, 0x00, 0x00, 0x00
        /*0020*/ 	.byte	0x00, 0x00, 0x00, 0x00


//--------------------- .nv.info._Z6jacobiiPiS_ii --------------------------
	.section	.nv.info._Z6jacobiiPiS_ii,"",@"SHT_CUDA_INFO"
	.sectionflags	@""
	.align	4


	//----- nvinfo : EIATTR_CUDA_API_VERSION
	.align		4
        /*0000*/ 	.byte	0x04, 0x37
        /*0002*/ 	.short	(.L_11 - .L_10)
.L_10:
        /*0004*/ 	.word	0x00000082


	//----- nvinfo : EIATTR_KPARAM_INFO
	.align		4
.L_11:
        /*0008*/ 	.byte	0x04, 0x17
        /*000a*/ 	.short	(.L_13 - .L_12)
.L_12:
        /*000c*/ 	.word	0x00000000
        /*0010*/ 	.short	0x0004
        /*0012*/ 	.short	0x001c
        /*0014*/ 	.byte	0x00, 0xf0, 0x11, 0x00


	//----- nvinfo : EIATTR_KPARAM_INFO
	.align		4
.L_13:
        /*0018*/ 	.byte	0x04, 0x17
        /*001a*/ 	.short	(.L_15 - .L_14)
.L_14:
        /*001c*/ 	.word	0x00000000
        /*0020*/ 	.short	0x0003
        /*0022*/ 	.short	0x0018
        /*0024*/ 	.byte	0x00, 0xf0, 0x11, 0x00


	//----- nvinfo : EIATTR_KPARAM_INFO
	.align		4
.L_15:
        /*0028*/ 	.byte	0x04, 0x17
        /*002a*/ 	.short	(.L_17 - .L_16)
.L_16:
        /*002c*/ 	.word	0x00000000
        /*0030*/ 	.short	0x0002
        /*0032*/ 	.short	0x0010
        /*0034*/ 	.byte	0x00, 0xf5, 0x21, 0x00


	//----- nvinfo : EIATTR_KPARAM_INFO
	.align		4
.L_17:
        /*0038*/ 	.byte	0x04, 0x17
        /*003a*/ 	.short	(.L_19 - .L_18)
.L_18:
        /*003c*/ 	.word	0x00000000
        /*0040*/ 	.short	0x0001
        /*0042*/ 	.short	0x0008
        /*0044*/ 	.byte	0x00, 0xf5, 0x21, 0x00


	//----- nvinfo : EIATTR_KPARAM_INFO
	.align		4
.L_19:
        /*0048*/ 	.byte	0x04, 0x17
        /*004a*/ 	.short	(.L_21 - .L_20)
.L_20:
        /*004c*/ 	.word	0x00000000
        /*0050*/ 	.short	0x0000
        /*0052*/ 	.short	0x0000
        /*0054*/ 	.byte	0x00, 0xf0, 0x11, 0x00


	//----- nvinfo : EIATTR_SPARSE_MMA_MASK
	.align		4
.L_21:
        /*0058*/ 	.byte	0x03, 0x50
        /*005a*/ 	.short	0x0000


	//----- nvinfo : EIATTR_MAXREG_COUNT
	.align		4
        /*005c*/ 	.byte	0x03, 0x1b
        /*005e*/ 	.short	0x00ff


	//----- nvinfo : EIATTR_NUM_BARRIERS
	.align		4
        /*0060*/ 	.byte	0x02, 0x4c
        /*0062*/ 	.byte	0x01
	.zero		1


	//----- nvinfo : EIATTR_EXTERNS
	.align		4
        /*0064*/ 	.byte	0x04, 0x0f
        /*0066*/ 	.short	(.L_23 - .L_22)


	//   ....[0]....
	.align		4
.L_22:
        /*0068*/ 	.word	index@(vprintf)


	//----- nvinfo : EIATTR_MERCURY_ISA_VERSION
	.align		4
.L_23:
        /*006c*/ 	.byte	0x03, 0x5f
        /*006e*/ 	.short	0x0101


	//----- nvinfo : EIATTR_VRC_CTA_INIT_COUNT
	.align		4
        /*0070*/ 	.byte	0x02, 0x4a
	.zero		1
	.zero		1


	//----- nvinfo : EIATTR_SYSCALL_OFFSETS
	.align		4
        /*0074*/ 	.byte	0x04, 0x46
        /*0076*/ 	.short	(.L_25 - .L_24)


	//   ....[0]....
.L_24:
        /*0078*/ 	.word	0x00000320


	//   ....[1]....
        /*007c*/ 	.word	0x00000450


	//   ....[2]....
        /*0080*/ 	.word	0x00000670


	//   ....[3]....
        /*0084*/ 	.word	0x00000720


	//----- nvinfo : EIATTR_EXIT_INSTR_OFFSETS
	.align		4
.L_25:
        /*0088*/ 	.byte	0x04, 0x1c
        /*008a*/ 	.short	(.L_27 - .L_26)


	//   ....[0]....
.L_26:
        /*008c*/ 	.word	0x000003b0


	//   ....[1]....
        /*0090*/ 	.word	0x00000680


	//   ....[2]....
        /*0094*/ 	.word	0x00000730


	//----- nvinfo : EIATTR_CRS_STACK_SIZE
	.align		4
.L_27:
        /*0098*/ 	.byte	0x04, 0x1e
        /*009a*/ 	.short	(.L_29 - .L_28)
.L_28:
        /*009c*/ 	.word	0x00000000


	//----- nvinfo : EIATTR_CBANK_PARAM_SIZE
	.align		4
.L_29:
        /*00a0*/ 	.byte	0x03, 0x19
        /*00a2*/ 	.short	0x0020


	//----- nvinfo : EIATTR_PARAM_CBANK
	.align		4
        /*00a4*/ 	.byte	0x04, 0x0a
        /*00a6*/ 	.short	(.L_31 - .L_30)
	.align		4
.L_30:
        /*00a8*/ 	.word	index@(.nv.constant0._Z6jacobiiPiS_ii)
        /*00ac*/ 	.short	0x0380
        /*00ae*/ 	.short	0x0020


	//----- nvinfo : EIATTR_SW_WAR
	.align		4
.L_31:
        /*00b0*/ 	.byte	0x04, 0x36
        /*00b2*/ 	.short	(.L_33 - .L_32)
.L_32:
        /*00b4*/ 	.word	0x00000008
.L_33:


//--------------------- .nv.callgraph             --------------------------
	.section	.nv.callgraph,"",@"SHT_CUDA_CALLGRAPH"
	.align	4
	.sectionentsize	8
	.align		4
        /*0000*/ 	.word	0x00000000
	.align		4
        /*0004*/ 	.word	0xffffffff
	.align		4
        /*0008*/ 	.word	index@(_Z6jacobiiPiS_ii)
	.align		4
        /*000c*/ 	.word	index@(vprintf)
	.align		4
        /*0010*/ 	.word	0x00000000
	.align		4
        /*0014*/ 	.word	0xfffffffe
	.align		4
        /*0018*/ 	.word	0x00000000
	.align		4
        /*001c*/ 	.word	0xfffffffd
	.align		4
        /*0020*/ 	.word	0x00000000
	.align		4
        /*0024*/ 	.word	0xfffffffc


//--------------------- .nv.constant4             --------------------------
	.section	.nv.constant4,"a",@progbits
	.align	8
	.align		8
.nv.constant4:
        /*0000*/ 	.dword	vprintf
	.align		8
        /*0008*/ 	.dword	$str
	.align		8
        /*0010*/ 	.dword	$str$1
	.align		8
        /*0018*/ 	.dword	$str$2
	.align		8
        /*0020*/ 	.dword	$str$3


//--------------------- .text._Z6jacobiiPiS_ii    --------------------------
	.section	.text._Z6jacobiiPiS_ii,"ax",@progbits
	.align	128
        .global         _Z6jacobiiPiS_ii
        .type           _Z6jacobiiPiS_ii,@function
        .size           _Z6jacobiiPiS_ii,(.L_x_10 - _Z6jacobiiPiS_ii)
        .other          _Z6jacobiiPiS_ii,@"STO_CUDA_ENTRY STV_DEFAULT"
_Z6jacobiiPiS_ii:
.text._Z6jacobiiPiS_ii:
[----:B------:R-:W0:Y:S08]  /*0000*/  LDC R1, c[0x0][0x37c] ;  /* 0x0000df00ff017b82 */ /* 0x000e300000000800 */
[----:B------:R-:W1:Y:S01]  /*0010*/  LDC.64 R2, c[0x0][0x398] ;  /* 0x0000e600ff027b82 */ /* 0x000e620000000a00 */
[----:B------:R-:W2:Y:S01]  /*0020*/  LDCU UR5, c[0x0][0x2fc] ;  /* 0x00005f80ff0577ac */ /* 0x000ea20008000800 */
[----:B0-----:R-:W-:Y:S01]  /*0030*/  VIADD R1, R1, 0xfffffff8 ;  /* 0xfffffff801017836 */ /* 0x001fe20000000000 */
[----:B------:R-:W0:Y:S01]  /*0040*/  LDCU UR6, c[0x0][0x360] ;  /* 0x00006c00ff0677ac */ /* 0x000e220008000800 */
[----:B------:R-:W3:Y:S01]  /*0050*/  LDCU UR4, c[0x0][0x2f8] ;  /* 0x00005f00ff0477ac */ /* 0x000ee20008000800 */
[----:B------:R-:W4:Y:S01]  /*0060*/  LDCU.64 UR36, c[0x0][0x358] ;  /* 0x00006b00ff2477ac */ /* 0x000f220008000a00 */
[----:B-1----:R-:W-:-:S04]  /*0070*/  IABS R7, R3 ;  /* 0x0000000300077213 */ /* 0x002fc80000000000 */
[----:B------:R-:W1:Y:S08]  /*0080*/  I2F.RP R0, R7 ;  /* 0x0000000700007306 */ /* 0x000e700000209400 */
[----:B-1----:R-:W1:Y:S02]  /*0090*/  MUFU.RCP R0, R0 ;  /* 0x0000000000007308 */ /* 0x002e640000001000 */
[----:B-1----:R-:W-:-:S06]  /*00a0*/  VIADD R4, R0, 0xffffffe ;  /* 0x0ffffffe00047836 */ /* 0x002fcc0000000000 */
[----:B------:R1:W5:Y:S02]  /*00b0*/  F2I.FTZ.U32.TRUNC.NTZ R5, R4 ;  /* 0x0000000400057305 */ /* 0x000364000021f000 */
[----:B-1----:R-:W-:Y:S02]  /*00c0*/  HFMA2 R4, -RZ, RZ, 0, 0 ;  /* 0x00000000ff047431 */ /* 0x002fe400000001ff */
[----:B-----5:R-:W-:-:S04]  /*00d0*/  IMAD.MOV R6, RZ, RZ, -R5 ;  /* 0x000000ffff067224 */ /* 0x020fc800078e0a05 */
[----:B------:R-:W-:Y:S01]  /*00e0*/  IMAD R9, R6, R7, RZ ;  /* 0x0000000706097224 */ /* 0x000fe200078e02ff */
[----:B------:R-:W-:Y:S02]  /*00f0*/  IABS R6, R2 ;  /* 0x0000000200067213 */ /* 0x000fe40000000000 */
[----:B------:R-:W-:Y:S01]  /*0100*/  LOP3.LUT R2, R2, R3, RZ, 0x3c, !PT ;  /* 0x0000000302027212 */ /* 0x000fe200078e3cff */
[----:B------:R-:W-:Y:S02]  /*0110*/  IMAD.HI.U32 R5, R5, R9, R4 ;  /* 0x0000000905057227 */ /* 0x000fe400078e0004 */
[----:B------:R-:W0:Y:S01]  /*0120*/  S2R R4, SR_CTAID.X ;  /* 0x0000000000047919 */ /* 0x000e220000002500 */
[----:B------:R-:W-:-:S03]  /*0130*/  ISETP.GE.AND P1, PT, R2, RZ, PT ;  /* 0x000000ff0200720c */ /* 0x000fc60003f26270 */
[----:B------:R-:W-:Y:S02]  /*0140*/  IMAD.HI.U32 R23, R5, R6, RZ ;  /* 0x0000000605177227 */ /* 0x000fe400078e00ff */
[----:B------:R-:W0:Y:S02]  /*0150*/  S2R R5, SR_TID.X ;  /* 0x0000000000057919 */ /* 0x000e240000002100 */
[----:B------:R-:W-:-:S04]  /*0160*/  IMAD.MOV R0, RZ, RZ, -R23 ;  /* 0x000000ffff007224 */ /* 0x000fc800078e0a17 */
[----:B------:R-:W-:-:S05]  /*0170*/  IMAD R0, R7, R0, R6 ;  /* 0x0000000007007224 */ /* 0x000fca00078e0206 */
[----:B------:R-:W-:-:S13]  /*0180*/  ISETP.GT.U32.AND P2, PT, R7, R0, PT ;  /* 0x000000000700720c */ /* 0x000fda0003f44070 */
[----:B------:R-:W-:Y:S01]  /*0190*/  @!P2 IMAD.IADD R0, R0, 0x1, -R7 ;  /* 0x000000010000a824 */ /* 0x000fe200078e0a07 */
[----:B------:R-:W-:Y:S02]  /*01a0*/  @!P2 IADD3 R23, PT, PT, R23, 0x1, RZ ;  /* 0x000000011717a810 */ /* 0x000fe40007ffe0ff */
[----:B------:R-:W-:Y:S02]  /*01b0*/  ISETP.NE.AND P2, PT, R3, RZ, PT ;  /* 0x000000ff0300720c */ /* 0x000fe40003f45270 */
[----:B------:R-:W-:Y:S01]  /*01c0*/  ISETP.GE.U32.AND P0, PT, R0, R7, PT ;  /* 0x000000070000720c */ /* 0x000fe20003f06070 */
[----:B0-----:R-:W-:-:S12]  /*01d0*/  IMAD R2, R4, UR6, R5 ;  /* 0x0000000604027c24 */ /* 0x001fd8000f8e0205 */
[----:B------:R-:W-:-:S04]  /*01e0*/  @P0 VIADD R23, R23, 0x1 ;  /* 0x0000000117170836 */ /* 0x000fc80000000000 */
[----:B------:R-:W-:Y:S01]  /*01f0*/  @!P1 IMAD.MOV R23, RZ, RZ, -R23 ;  /* 0x000000ffff179224 */ /* 0x000fe200078e0a17 */
[----:B------:R-:W-:Y:S02]  /*0200*/  @!P2 LOP3.LUT R23, RZ, R3, RZ, 0x33, !PT ;  /* 0x00000003ff17a212 */ /* 0x000fe400078e33ff */
[----:B---3--:R-:W-:Y:S02]  /*0210*/  IADD3 R19, P1, PT, R1, UR4, RZ ;  /* 0x0000000401137c10 */ /* 0x008fe4000ff3e0ff */
[----:B------:R-:W-:Y:S02]  /*0220*/  ISETP.GE.AND P0, PT, R2, R23, PT ;  /* 0x000000170200720c */ /* 0x000fe40003f06270 */
[----:B--2---:R-:W-:-:S11]  /*0230*/  IADD3.X R18, PT, PT, RZ, UR5, RZ, P1, !PT ;  /* 0x00000005ff127c10 */ /* 0x004fd60008ffe4ff */
[----:B----4-:R-:W-:Y:S05]  /*0240*/  @P0 BRA `(.L_x_0) ;  /* 0x0000000000480947 */ /* 0x010fea0003800000 */
[----:B------:R-:W0:Y:S01]  /*0250*/  LDC.64 R16, c[0x0][0x390] ;  /* 0x0000e400ff107b82 */ /* 0x000e220000000a00 */
[----:B------:R-:W-:Y:S01]  /*0260*/  IMAD R3, R2, R3, RZ ;  /* 0x0000000302037224 */ /* 0x000fe200078e02ff */
[----:B------:R-:W-:Y:S01]  /*0270*/  MOV R0, 0x0 ;  /* 0x0000000000007802 */ /* 0x000fe20000000f00 */
[----:B------:R-:W1:Y:S02]  /*0280*/  LDCU.64 UR4, c[0x4][0x8] ;  /* 0x01000100ff0477ac */ /* 0x000e640008000a00 */
[----:B0-----:R-:W-:-:S05]  /*0290*/  IMAD.WIDE R16, R3, 0x4, R16 ;  /* 0x0000000403107825 */ /* 0x001fca00078e0210 */
[----:B------:R-:W2:Y:S01]  /*02a0*/  LDG.E R3, desc[UR36][R16.64] ;  /* 0x0000002410037981 */ /* 0x000ea2000c1e1900 */
[----:B------:R0:W3:Y:S01]  /*02b0*/  LDC.64 R8, c[0x4][R0] ;  /* 0x0100000000087b82 */ /* 0x0000e20000000a00 */
[----:B-1----:R-:W-:Y:S01]  /*02c0*/  IMAD.U32 R4, RZ, RZ, UR4 ;  /* 0x00000004ff047e24 */ /* 0x002fe2000f8e00ff */
[----:B------:R-:W-:Y:S01]  /*02d0*/  MOV R6, R19 ;  /* 0x0000001300067202 */ /* 0x000fe20000000f00 */
[----:B------:R-:W-:Y:S02]  /*02e0*/  IMAD.U32 R5, RZ, RZ, UR5 ;  /* 0x00000005ff057e24 */ /* 0x000fe4000f8e00ff */
[----:B------:R-:W-:Y:S01]  /*02f0*/  IMAD.MOV.U32 R7, RZ, RZ, R18 ;  /* 0x000000ffff077224 */ /* 0x000fe200078e0012 */
[----:B--23--:R0:W-:Y:S06]  /*0300*/  STL.64 [R1], R2 ;  /* 0x0000000201007387 */ /* 0x00c1ec0000100a00 */
[----:B------:R-:W-:-:S07]  /*0310*/  LEPC R20, `(.L_x_1) ;  /* 0x000000001014794e */ /* 0x000fce0000000000 */
[----:B0-----:R-:W-:Y:S05]  /*0320*/  CALL.ABS.NOINC R8 ;  /* 0x0000000008007343 */ /* 0x001fea0003c00000 */
.L_x_1:
[----:B------:R-:W2:Y:S01]  /*0330*/  LDG.E R17, desc[UR36][R16.64] ;  /* 0x0000002410117981 */ /* 0x000ea2000c1e1900 */
[----:B------:R-:W0:Y:S02]  /*0340*/  LDC.64 R4, c[0x0][0x388] ;  /* 0x0000e200ff047b82 */ /* 0x000e240000000a00 */
[----:B0-----:R-:W-:-:S05]  /*0350*/  IMAD.WIDE R4, R2, 0x4, R4 ;  /* 0x0000000402047825 */ /* 0x001fca00078e0204 */
[----:B--2---:R0:W-:Y:S02]  /*0360*/  STG.E desc[UR36][R4.64], R17 ;  /* 0x0000001104007986 */ /* 0x0041e4000c101924 */
.L_x_0:
[----:B------:R-:W-:Y:S05]  /*0370*/  WARPSYNC.ALL ;  /* 0x0000000000007948 */ /* 0x000fea0003800000 */
[----:B------:R-:W1:Y:S01]  /*0380*/  LDCU UR4, c[0x0][0x380] ;  /* 0x00007000ff0477ac */ /* 0x000e620008000800 */
[----:B------:R-:W-:Y:S01]  /*0390*/  BAR.SYNC.DEFER_BLOCKING 0x0 ;  /* 0x0000000000007b1d */ /* 0x000fe20000010000 */
[----:B-1----:R-:W-:-:S13]  /*03a0*/  ISETP.GE.AND P0, PT, R2, UR4, PT ;  /* 0x0000000402007c0c */ /* 0x002fda000bf06270 */
[----:B------:R-:W-:Y:S05]  /*03b0*/  @P0 EXIT ;  /* 0x000000000000094d */ /* 0x000fea0003800000 */
[----:B------:R-:W-:Y:S01]  /*03c0*/  MOV R0, 0x0 ;  /* 0x0000000000007802 */ /* 0x000fe20000000f00 */
[----:B------:R1:W-:Y:S01]  /*03d0*/  STL [R1], R2 ;  /* 0x0000000201007387 */ /* 0x0003e20000100800 */
[----:B------:R-:W0:Y:S01]  /*03e0*/  LDCU.64 UR4, c[0x4][0x10] ;  /* 0x01000200ff0477ac */ /* 0x000e220008000a00 */
[----:B------:R-:W-:Y:S01]  /*03f0*/  IMAD.MOV.U32 R6, RZ, RZ, R19 ;  /* 0x000000ffff067224 */ /* 0x000fe200078e0013 */
[----:B------:R1:W2:Y:S01]  /*0400*/  LDC.64 R8, c[0x4][R0] ;  /* 0x0100000000087b82 */ /* 0x0002a20000000a00 */
[----:B------:R-:W-:Y:S02]  /*0410*/  IMAD.MOV.U32 R7, RZ, RZ, R18 ;  /* 0x000000ffff077224 */ /* 0x000fe400078e0012 */
[----:B0-----:R-:W-:Y:S01]  /*0420*/  IMAD.U32 R4, RZ, RZ, UR4 ;  /* 0x00000004ff047e24 */ /* 0x001fe2000f8e00ff */
[----:B-1----:R-:W-:-:S07]  /*0430*/  MOV R5, UR5 ;  /* 0x0000000500057c02 */ /* 0x002fce0008000f00 */
[----:B------:R-:W-:-:S07]  /*0440*/  LEPC R20, `(.L_x_2) ;  /* 0x000000001014794e */ /* 0x000fce0000000000 */
[----:B--2---:R-:W-:Y:S05]  /*0450*/  CALL.ABS.NOINC R8 ;  /* 0x0000000008007343 */ /* 0x004fea0003c00000 */
.L_x_2:
[----:B------:R-:W-:Y:S01]  /*0460*/  ISETP.GE.AND P0, PT, R23, 0x1, PT ;  /* 0x000000011700780c */ /* 0x000fe20003f06270 */
[----:B------:R-:W-:Y:S01]  /*0470*/  BSSY.RECONVERGENT B6, `(.L_x_3) ;  /* 0x0000015000067945 */ /* 0x000fe20003800200 */
[----:B------:R-:W-:-:S11]  /*0480*/  HFMA2 R9, -RZ, RZ, 0, 0 ;  /* 0x00000000ff097431 */ /* 0x000fd600000001ff */
[----:B------:R-:W-:Y:S05]  /*0490*/  @!P0 BRA `(.L_x_4) ;  /* 0x0000000000488947 */ /* 0x000fea0003800000 */
[----:B------:R-:W0:Y:S02]  /*04a0*/  LDC.64 R4, c[0x0][0x388] ;  /* 0x0000e200ff047b82 */ /* 0x000e240000000a00 */
[----:B0-----:R-:W2:Y:S02]  /*04b0*/  LDG.E R5, desc[UR36][R4.64] ;  /* 0x0000002404057981 */ /* 0x001ea4000c1e1900 */
[----:B--2---:R-:W-:-:S13]  /*04c0*/  ISETP.NE.AND P0, PT, R5, R2, PT ;  /* 0x000000020500720c */ /* 0x004fda0003f05270 */
[----:B------:R-:W-:Y:S05]  /*04d0*/  @!P0 BRA `(.L_x_5) ;  /* 0x00000000006c8947 */ /* 0x000fea0003800000 */
[----:B------:R-:W0:Y:S01]  /*04e0*/  LDC.64 R6, c[0x0][0x388] ;  /* 0x0000e200ff067b82 */ /* 0x000e220000000a00 */
[----:B------:R-:W-:-:S07]  /*04f0*/  IMAD.MOV.U32 R9, RZ, RZ, RZ ;  /* 0x000000ffff097224 */ /* 0x000fce00078e00ff */
.L_x_6:
[----:B------:R-:W-:-:S13]  /*0500*/  ISETP.GE.AND P0, PT, R5, R2, PT ;  /* 0x000000020500720c */ /* 0x000fda0003f06270 */
[----:B------:R-:W-:Y:S05]  /*0510*/  @P0 BRA `(.L_x_4) ;  /* 0x0000000000280947 */ /* 0x000fea0003800000 */
[----:B------:R-:W-:Y:S01]  /*0520*/  VIADD R0, R9, 0x1 ;  /* 0x0000000109007836 */ /* 0x000fe20000000000 */
[----:B------:R-:W-:-:S04]  /*0530*/  MOV R9, R23 ;  /* 0x0000001700097202 */ /* 0x000fc80000000f00 */
[----:B------:R-:W-:-:S13]  /*0540*/  ISETP.NE.AND P0, PT, R0, R23, PT ;  /* 0x000000170000720c */ /* 0x000fda0003f05270 */
[----:B------:R-:W-:Y:S05]  /*0550*/  @!P0 BRA `(.L_x_4) ;  /* 0x0000000000188947 */ /* 0x000fea0003800000 */
[----:B------:R-:W-:-:S04]  /*0560*/  IMAD.MOV.U32 R9, RZ, RZ, R0 ;  /* 0x000000ffff097224 */ /* 0x000fc800078e0000 */
[----:B0-----:R-:W-:-:S06]  /*0570*/  IMAD.WIDE.U32 R4, R9, 0x4, R6 ;  /* 0x0000000409047825 */ /* 0x001fcc00078e0006 */
[----:B------:R-:W2:Y:S02]  /*0580*/  LDG.E R5, desc[UR36][R4.64] ;  /* 0x0000002404057981 */ /* 0x000ea4000c1e1900 */
[----:B--2---:R-:W-:-:S13]  /*0590*/  ISETP.NE.AND P0, PT, R5, R2, PT ;  /* 0x000000020500720c */ /* 0x004fda0003f05270 */
[----:B------:R-:W-:Y:S05]  /*05a0*/  @P0 BRA `(.L_x_6) ;  /* 0xfffffffc00d40947 */ /* 0x000fea000383ffff */
[----:B------:R-:W-:Y:S05]  /*05b0*/  BRA `(.L_x_5) ;  /* 0x0000000000347947 */ /* 0x000fea0003800000 */
.L_x_4:
[----:B------:R-:W-:Y:S05]  /*05c0*/  BSYNC.RECONVERGENT B6 ;  /* 0x0000000000067941 */ /* 0x000fea0003800200 */
.L_x_3:
[----:B------:R-:W-:Y:S01]  /*05d0*/  IMAD.MOV.U32 R8, RZ, RZ, R2 ;  /* 0x000000ffff087224 */ /* 0x000fe200078e0002 */
[----:B------:R-:W-:Y:S01]  /*05e0*/  MOV R0, 0x0 ;  /* 0x0000000000007802 */ /* 0x000fe20000000f00 */
[----:B------:R-:W1:Y:S01]  /*05f0*/  LDCU.64 UR4, c[0x4][0x20] ;  /* 0x01000400ff0477ac */ /* 0x000e620008000a00 */
[----:B0-----:R-:W-:Y:S01]  /*0600*/  IMAD.MOV.U32 R6, RZ, RZ, R19 ;  /* 0x000000ffff067224 */ /* 0x001fe200078e0013 */
[----:B------:R-:W-:Y:S01]  /*0610*/  MOV R7, R18 ;  /* 0x0000001200077202 */ /* 0x000fe20000000f00 */
[----:B------:R0:W-:Y:S01]  /*0620*/  STL.64 [R1], R8 ;  /* 0x0000000801007387 */ /* 0x0001e20000100a00 */
[----:B------:R0:W2:Y:S01]  /*0630*/  LDC.64 R2, c[0x4][R0] ;  /* 0x0100000000027b82 */ /* 0x0000a20000000a00 */
[----:B-1----:R-:W-:Y:S01]  /*0640*/  MOV R4, UR4 ;  /* 0x0000000400047c02 */ /* 0x002fe20008000f00 */
[----:B0-----:R-:W-:-:S07]  /*0650*/  IMAD.U32 R5, RZ, RZ, UR5 ;  /* 0x00000005ff057e24 */ /* 0x001fce000f8e00ff */
[----:B------:R-:W-:-:S07]  /*0660*/  LEPC R20, `(.L_x_7) ;  /* 0x000000001014794e */ /* 0x000fce0000000000 */
[----:B--2---:R-:W-:Y:S05]  /*0670*/  CALL.ABS.NOINC R2 ;  /* 0x0000000002007343 */ /* 0x004fea0003c00000 */
.L_x_7:
[----:B------:R-:W-:Y:S05]  /*0680*/  EXIT ;  /* 0x000000000000794d */ /* 0x000fea0003800000 */
.L_x_5:
[----:B------:R-:W-:Y:S01]  /*0690*/  MOV R0, 0x0 ;  /* 0x0000000000007802 */ /* 0x000fe20000000f00 */
[----:B------:R0:W-:Y:S01]  /*06a0*/  STL [R1], R2 ;  /* 0x0000000201007387 */ /* 0x0001e20000100800 */
[----:B------:R-:W1:Y:S01]  /*06b0*/  LDCU.64 UR4, c[0x4][0x18] ;  /* 0x01000300ff0477ac */ /* 0x000e620008000a00 */
[----:B------:R-:W-:Y:S01]  /*06c0*/  MOV R6, R19 ;  /* 0x0000001300067202 */ /* 0x000fe20000000f00 */
[----:B------:R0:W2:Y:S01]  /*06d0*/  LDC.64 R8, c[0x4][R0] ;  /* 0x0100000000087b82 */ /* 0x0000a20000000a00 */
[----:B------:R-:W-:Y:S02]  /*06e0*/  IMAD.MOV.U32 R7, RZ, RZ, R18 ;  /* 0x000000ffff077224 */ /* 0x000fe400078e0012 */
[----:B-1----:R-:W-:Y:S02]  /*06f0*/  IMAD.U32 R4, RZ, RZ, UR4 ;  /* 0x00000004ff047e24 */ /* 0x002fe4000f8e00ff */
[----:B0-----:R-:W-:-:S07]  /*0700*/  IMAD.U32 R5, RZ, RZ, UR5 ;  /* 0x00000005ff057e24 */ /* 0x001fce000f8e00ff */
[----:B------:R-:W-:-:S07]  /*0710*/  LEPC R20, `(.L_x_8) ;  /* 0x000000001014794e */ /* 0x000fce0000000000 */
[----:B--2---:R-:W-:Y:S05]  /*0720*/  CALL.ABS.NOINC R8 ;  /* 0x0000000008007343 */ /* 0x004fea0003c00000 */
.L_x_8:
[----:B------:R-:W-:Y:S05]  /*0730*/  EXIT ;  /* 0x000000000000794d */ /* 0x000fea0003800000 */
.L_x_9:
[----:B------:R-:W-:-:S00]  /*0740*/  BRA `(.L_x_9) ;  /* 0xfffffffc00fc7947 */ /* 0x000fc0000383ffff */
[----:B------:R-:W-:-:S00]  /*0750*/  NOP ;  /* 0x0000000000007918 */ /* 0x000fc00000000000 */
        /* <DEDUP_REMOVED lines=10> */
.L_x_10:


//--------------------- .nv.global.init           --------------------------
	.section	.nv.global.init,"aw",@progbits
.nv.global.init:
	.type		$str,@object
	.size		$str,($str$2 - $str)
$str:
        /*0000*/ 	.byte	0x49, 0x44, 0x58, 0x3a, 0x25, 0x64, 0x20, 0x3d, 0x20, 0x25, 0x64, 0x0a, 0x00
	.type		$str$2,@object
	.size		$str$2,($str$1 - $str$2)
$str$2:
        /*000d*/ 	.byte	0x49, 0x44, 0x58, 0x3a, 0x25, 0x64, 0x20, 0x69, 0x73, 0x20, 0x61, 0x20, 0x43, 0x4f, 0x4f, 0x20
        /*001d*/ 	.byte	0x72, 0x6f, 0x77, 0x0a, 0x00
	.type		$str$1,@object
	.size		$str$1,($str$3 - $str$1)
$str$1:
        /*0022*/ 	.byte	0x54, 0x68, 0x69, 0x73, 0x20, 0x69, 0x73, 0x20, 0x74, 0x68, 0x72, 0x65, 0x61, 0x64, 0x20, 0x6e
        /*0032*/ 	.byte	0x75, 0x6d, 0x62, 0x65, 0x72, 0x20, 0x25, 0x64, 0x0a, 0x00
	.type		$str$3,@object
	.size		$str$3,(.L_3 - $str$3)
$str$3:
        /*003c*/ 	.byte	0x49, 0x44, 0x58, 0x3a, 0x25, 0x64, 0x20, 0x69, 0x73, 0x20, 0x61, 0x20, 0x45, 0x4c, 0x4c, 0x20
        /*004c*/ 	.byte	0x72, 0x6f, 0x77, 0x20, 0x77, 0x69, 0x74, 0x68, 0x20, 0x72, 0x6f, 0x77, 0x5f, 0x6f, 0x66, 0x66
        /*005c*/ 	.byte	0x73, 0x65, 0x74, 0x20, 0x25, 0x64, 0x0a, 0x00
.L_3:


//--------------------- .nv.shared.reserved.0     --------------------------
	.section	.nv.shared.reserved.0,"aw",@nobits
	.weak		__nv_reservedSMEM_offset_0_alias
	.size		__nv_reservedSMEM_offset_0_alias, 0, 64
	.other		__nv_reservedSMEM_offset_0_alias,@"STO_CUDA_RESERVED_SHARED STV_DEFAULT"
__nv_reservedSMEM_offset_0_alias:
	.zero		0
	.zero		64


//--------------------- .nv.constant0._Z6jacobiiPiS_ii --------------------------
	.section	.nv.constant0._Z6jacobiiPiS_ii,"a",@progbits
	.sectionflags	@""
	.align	4
.nv.constant0._Z6jacobiiPiS_ii:
	.zero		928


//--------------------- SYMBOLS --------------------------

	.type		.nv.reservedSmem.offset0,@object
	.size		.nv.reservedSmem.offset0,0x4
	.type		vprintf,@function
